	.headerflags	@"EF_CUDA_TEXMODE_UNIFIED EF_CUDA_64BIT_ADDRESS EF_CUDA_ACCELERATORS EF_CUDA_SM90 EF_CUDA_VIRTUAL_SM(EF_CUDA_SM90)"
	.elftype	@"ET_EXEC"


//--------------------- .nv.info                  --------------------------
	.section	.nv.info,"",@"SHT_CUDA_INFO"
	.align	4


	//----- nvinfo : EIATTR_REGCOUNT
	.align		4
        /*0000*/ 	.byte	0x04, 0x2f
        /*0002*/ 	.short	(.L_3 - .L_2)
	.align		4
.L_2:
        /*0004*/ 	.word	index@(triton_poi_fused__native_batch_norm_legit_no_training_relu_23)
        /*0008*/ 	.word	0x00000012


	//----- nvinfo : EIATTR_MIN_STACK_SIZE
	.align		4
.L_3:
        /*000c*/ 	.byte	0x04, 0x12
        /*000e*/ 	.short	(.L_5 - .L_4)
	.align		4
.L_4:
        /*0010*/ 	.word	index@(triton_poi_fused__native_batch_norm_legit_no_training_relu_23)
        /*0014*/ 	.word	0x00000000


	//----- nvinfo : EIATTR_FRAME_SIZE
	.align		4
.L_5:
        /*0018*/ 	.byte	0x04, 0x11
        /*001a*/ 	.short	(.L_7 - .L_6)
	.align		4
.L_6:
        /*001c*/ 	.word	index@(triton_poi_fused__native_batch_norm_legit_no_training_relu_23)
        /*0020*/ 	.word	0x00000000


	//----- nvinfo : EIATTR_MIN_STACK_SIZE
	.align		4
.L_7:
        /*0024*/ 	.byte	0x04, 0x12
        /*0026*/ 	.short	(.L_9 - .L_8)
	.align		4
.L_8:
        /*0028*/ 	.word	index@(triton_poi_fused__native_batch_norm_legit_no_training_relu_23)
        /*002c*/ 	.word	0x00000000
.L_9:


//--------------------- .nv.info.triton_poi_fused__native_batch_norm_legit_no_training_relu_23 --------------------------
	.section	.nv.info.triton_poi_fused__native_batch_norm_legit_no_training_relu_23,"",@"SHT_CUDA_INFO"
	.sectionflags	@""
	.align	4


	//----- nvinfo : EIATTR_CUDA_API_VERSION
	.align		4
        /*0000*/ 	.byte	0x04, 0x37
        /*0002*/ 	.short	(.L_11 - .L_10)
.L_10:
        /*0004*/ 	.word	0x0000007c


	//----- nvinfo : EIATTR_KPARAM_INFO
	.align		4
.L_11:
        /*0008*/ 	.byte	0x04, 0x17
        /*000a*/ 	.short	(.L_13 - .L_12)
.L_12:
        /*000c*/ 	.word	0x00000000
        /*0010*/ 	.short	0x0006
        /*0012*/ 	.short	0x0030
        /*0014*/ 	.byte	0x00, 0xf0, 0x11, 0x00


	//----- nvinfo : EIATTR_KPARAM_INFO
	.align		4
.L_13:
        /*0018*/ 	.byte	0x04, 0x17
        /*001a*/ 	.short	(.L_15 - .L_14)
.L_14:
        /*001c*/ 	.word	0x00000000
        /*0020*/ 	.short	0x0005
        /*0022*/ 	.short	0x0028
        /*0024*/ 	.byte	0x00, 0xf4, 0x21, 0x00


	//----- nvinfo : EIATTR_KPARAM_INFO
	.align		4
.L_15:
        /*0028*/ 	.byte	0x04, 0x17
        /*002a*/ 	.short	(.L_17 - .L_16)
.L_16:
        /*002c*/ 	.word	0x00000000
        /*0030*/ 	.short	0x0004
        /*0032*/ 	.short	0x0020
        /*0034*/ 	.byte	0x00, 0xf4, 0x21, 0x00


	//----- nvinfo : EIATTR_KPARAM_INFO
	.align		4
.L_17:
        /*0038*/ 	.byte	0x04, 0x17
        /*003a*/ 	.short	(.L_19 - .L_18)
.L_18:
        /*003c*/ 	.word	0x00000000
        /*0040*/ 	.short	0x0003
        /*0042*/ 	.short	0x0018
        /*0044*/ 	.byte	0x00, 0xf4, 0x21, 0x00


	//----- nvinfo : EIATTR_KPARAM_INFO
	.align		4
.L_19:
        /*0048*/ 	.byte	0x04, 0x17
        /*004a*/ 	.short	(.L_21 - .L_20)
.L_20:
        /*004c*/ 	.word	0x00000000
        /*0050*/ 	.short	0x0002
        /*0052*/ 	.short	0x0010
        /*0054*/ 	.byte	0x00, 0xf4, 0x21, 0x00


	//----- nvinfo : EIATTR_KPARAM_INFO
	.align		4
.L_21:
        /*0058*/ 	.byte	0x04, 0x17
        /*005a*/ 	.short	(.L_23 - .L_22)
.L_22:
        /*005c*/ 	.word	0x00000000
        /*0060*/ 	.short	0x0001
        /*0062*/ 	.short	0x0008
        /*0064*/ 	.byte	0x00, 0xf4, 0x21, 0x00


	//----- nvinfo : EIATTR_KPARAM_INFO
	.align		4
.L_23:
        /*0068*/ 	.byte	0x04, 0x17
        /*006a*/ 	.short	(.L_25 - .L_24)
.L_24:
        /*006c*/ 	.word	0x00000000
        /*0070*/ 	.short	0x0000
        /*0072*/ 	.short	0x0000
        /*0074*/ 	.byte	0x00, 0xf4, 0x21, 0x00


	//----- nvinfo : EIATTR_SPARSE_MMA_MASK
	.align		4
.L_25:
        /*0078*/ 	.byte	0x03, 0x50
        /*007a*/ 	.short	0x0000


	//----- nvinfo : EIATTR_MAXREG_COUNT
	.align		4
        /*007c*/ 	.byte	0x03, 0x1b
        /*007e*/ 	.short	0x00ff


	//----- nvinfo : EIATTR_EXIT_INSTR_OFFSETS
	.align		4
        /*0080*/ 	.byte	0x04, 0x1c
        /*0082*/ 	.short	(.L_27 - .L_26)


	//   ....[0]....
.L_26:
        /*0084*/ 	.word	0x00000300


	//   ....[1]....
        /*0088*/ 	.word	0x00000320


	//----- nvinfo : EIATTR_REQNTID
	.align		4
.L_27:
        /*008c*/ 	.byte	0x04, 0x10
        /*008e*/ 	.short	(.L_29 - .L_28)
.L_28:
        /*0090*/ 	.word	0x00000080
        /*0094*/ 	.word	0x00000001
        /*0098*/ 	.word	0x00000001


	//----- nvinfo : EIATTR_CBANK_PARAM_SIZE
	.align		4
.L_29:
        /*009c*/ 	.byte	0x03, 0x19
        /*009e*/ 	.short	0x0034


	//----- nvinfo : EIATTR_PARAM_CBANK
	.align		4
        /*00a0*/ 	.byte	0x04, 0x0a
        /*00a2*/ 	.short	(.L_31 - .L_30)
	.align		4
.L_30:
        /*00a4*/ 	.word	index@(.nv.constant0.triton_poi_fused__native_batch_norm_legit_no_training_relu_23)
        /*00a8*/ 	.short	0x0210
        /*00aa*/ 	.short	0x0034


	//----- nvinfo : EIATTR_SW_WAR
	.align		4
.L_31:
        /*00ac*/ 	.byte	0x04, 0x36
        /*00ae*/ 	.short	(.L_33 - .L_32)
.L_32:
        /*00b0*/ 	.word	0x00000008
.L_33:


//--------------------- .nv.callgraph             --------------------------
	.section	.nv.callgraph,"",@"SHT_CUDA_CALLGRAPH"
	.align	4
	.sectionentsize	8
	.align		4
        /*0000*/ 	.word	0x00000000
	.align		4
        /*0004*/ 	.word	0xffffffff
	.align		4
        /*0008*/ 	.word	0x00000000
	.align		4
        /*000c*/ 	.word	0xfffffffe
	.align		4
        /*0010*/ 	.word	0x00000000
	.align		4
        /*0014*/ 	.word	0xfffffffd
	.align		4
        /*0018*/ 	.word	0x00000000
	.align		4
        /*001c*/ 	.word	0xfffffffc


//--------------------- .nv.constant4             --------------------------
	.section	.nv.constant4,"a",@progbits
	.align	8
	.align		8
.nv.constant4:
        /*0000*/ 	.dword	_$_str
	.align		8
        /*0008*/ 	.dword	_$_str_$_2


//--------------------- .text.triton_poi_fused__native_batch_norm_legit_no_training_relu_23 --------------------------
	.section	.text.triton_poi_fused__native_batch_norm_legit_no_training_relu_23,"ax",@progbits
	.align	128
        .global         triton_poi_fused__native_batch_norm_legit_no_training_relu_23
        .type           triton_poi_fused__native_batch_norm_legit_no_training_relu_23,@function
        .size           triton_poi_fused__native_batch_norm_legit_no_training_relu_23,(.L_x_1 - triton_poi_fused__native_batch_norm_legit_no_training_relu_23)
        .other          triton_poi_fused__native_batch_norm_legit_no_training_relu_23,@"STO_CUDA_ENTRY STV_DEFAULT"
triton_poi_fused__native_batch_norm_legit_no_training_relu_23:
.text.triton_poi_fused__native_batch_norm_legit_no_training_relu_23:
[----:B------:R-:W0:Y:S01]  /*0000*/  LDC R1, c[0x0][0x28] ;  /* 0x00000a00ff017b82 */ /* 0x000e220000000800 */
[----:B------:R-:W1:Y:S07]  /*0010*/  S2R R0, SR_TID.X ;  /* 0x0000000000007919 */ /* 0x000e6e0000002100 */
[----:B------:R-:W2:Y:S01]  /*0020*/  LDC.64 R8, c[0x0][0x220] ;  /* 0x00008800ff087b82 */ /* 0x000ea20000000a00 */
[----:B------:R-:W-:Y:S01]  /*0030*/  HFMA2.MMA R14, -RZ, RZ, 0, 0 ;  /* 0x00000000ff0e7435 */ /* 0x000fe200000001ff */
[----:B------:R-:W-:Y:S01]  /*0040*/  ULDC.64 UR4, c[0x0][0x208] ;  /* 0x0000820000047ab9 */ /* 0x000fe20000000a00 */
[----:B------:R-:W3:Y:S05]  /*0050*/  S2R R3, SR_CTAID.X ;  /* 0x0000000000037919 */ /* 0x000eea0000002500 */
[----:B------:R-:W4:Y:S08]  /*0060*/  LDC.64 R4, c[0x0][0x210] ;  /* 0x00008400ff047b82 */ /* 0x000f300000000a00 */
[----:B------:R-:W5:Y:S08]  /*0070*/  LDC.64 R6, c[0x0][0x218] ;  /* 0x00008600ff067b82 */ /* 0x000f700000000a00 */
[----:B------:R-:W5:Y:S01]  /*0080*/  LDC.64 R10, c[0x0][0x228] ;  /* 0x00008a00ff0a7b82 */ /* 0x000f620000000a00 */
[----:B-1----:R-:W-:-:S07]  /*0090*/  LOP3.LUT R0, R0, 0x7f, RZ, 0xc0, !PT ;  /* 0x0000007f00007812 */ /* 0x002fce00078ec0ff */
[----:B------:R-:W1:Y:S01]  /*00a0*/  LDC.64 R12, c[0x0][0x230] ;  /* 0x00008c00ff0c7b82 */ /* 0x000e620000000a00 */
[----:B---3--:R-:W-:Y:S02]  /*00b0*/  SHF.R.S32.HI R2, RZ, 0x18, R3 ;  /* 0x00000018ff027819 */ /* 0x008fe40000011403 */
[----:B------:R-:W-:Y:S02]  /*00c0*/  LEA R0, R3, R0, 0x7 ;  /* 0x0000000003007211 */ /* 0x000fe400078e38ff */
[----:B------:R-:W-:Y:S02]  /*00d0*/  SGXT R3, R2, 0x1 ;  /* 0x000000010203781a */ /* 0x000fe40000000200 */
[----:B------:R-:W-:Y:S02]  /*00e0*/  ISETP.GE.AND P0, PT, R0, 0x800, PT ;  /* 0x000008000000780c */ /* 0x000fe40003f06270 */
[----:B------:R-:W-:-:S04]  /*00f0*/  LEA.HI R3, R3, R0, RZ, 0x9 ;  /* 0x0000000003037211 */ /* 0x000fc800078f48ff */
[----:B------:R-:W-:-:S04]  /*0100*/  LOP3.LUT R3, R3, 0xfffffe00, RZ, 0xc0, !PT ;  /* 0xfffffe0003037812 */ /* 0x000fc800078ec0ff */
[----:B------:R-:W-:-:S05]  /*0110*/  IADD3 R15, R0, -R3, RZ ;  /* 0x80000003000f7210 */ /* 0x000fca0007ffe0ff */
[----:B--2---:R-:W-:-:S05]  /*0120*/  IMAD.WIDE R8, R15, 0x4, R8 ;  /* 0x000000040f087825 */ /* 0x004fca00078e0208 */
[----:B------:R2:W3:Y:S01]  /*0130*/  @!P0 LDG.E.EL R14, desc[UR4][R8.64] ;  /* 0x00000004080e8981 */ /* 0x0004e2000c2e1900 */
[----:B------:R-:W-:Y:S01]  /*0140*/  CS2R R2, SRZ ;  /* 0x0000000000027805 */ /* 0x000fe2000001ff00 */
[----:B----4-:R-:W-:-:S04]  /*0150*/  IMAD.WIDE R4, R0, 0x4, R4 ;  /* 0x0000000400047825 */ /* 0x010fc800078e0204 */
[C---:B-----5:R-:W-:Y:S01]  /*0160*/  IMAD.WIDE R6, R15.reuse, 0x4, R6 ;  /* 0x000000040f067825 */ /* 0x060fe200078e0206 */
[----:B------:R4:W5:Y:S03]  /*0170*/  @!P0 LDG.E R2, desc[UR4][R4.64] ;  /* 0x0000000404028981 */ /* 0x000966000c1e1900 */
[C---:B0-2---:R-:W-:Y:S01]  /*0180*/  IMAD.WIDE R8, R15.reuse, 0x4, R10 ;  /* 0x000000040f087825 */ /* 0x045fe200078e020a */
[----:B------:R0:W5:Y:S03]  /*0190*/  @!P0 LDG.E.EL R3, desc[UR4][R6.64] ;  /* 0x0000000406038981 */ /* 0x000166000c2e1900 */
[----:B-1----:R-:W-:Y:S01]  /*01a0*/  IMAD.WIDE R10, R15, 0x4, R12 ;  /* 0x000000040f0a7825 */ /* 0x002fe200078e020c */
[----:B------:R-:W-:Y:S01]  /*01b0*/  CS2R R12, SRZ ;  /* 0x00000000000c7805 */ /* 0x000fe2000001ff00 */
[----:B----4-:R-:W1:Y:S05]  /*01c0*/  LDC.64 R4, c[0x0][0x238] ;  /* 0x00008e00ff047b82 */ /* 0x010e6a0000000a00 */
[----:B------:R-:W2:Y:S04]  /*01d0*/  @!P0 LDG.E.EL R12, desc[UR4][R8.64] ;  /* 0x00000004080c8981 */ /* 0x000ea8000c2e1900 */
[----:B------:R-:W2:Y:S01]  /*01e0*/  @!P0 LDG.E.EL R13, desc[UR4][R10.64] ;  /* 0x000000040a0d8981 */ /* 0x000ea2000c2e1900 */
[----:B0-----:R-:W-:Y:S01]  /*01f0*/  MOV R6, 0x3e800000 ;  /* 0x3e80000000067802 */ /* 0x001fe20000000f00 */
[----:B---3--:R-:W-:-:S04]  /*0200*/  FADD R14, R14, 9.9999997473787516356e-06 ;  /* 0x3727c5ac0e0e7421 */ /* 0x008fc80000000000 */
[----:B------:R-:W0:Y:S01]  /*0210*/  MUFU.SQRT R15, R14 ;  /* 0x0000000e000f7308 */ /* 0x000e220000002000 */
[----:B-----5:R-:W-:Y:S01]  /*0220*/  FADD R2, -R3, R2 ;  /* 0x0000000203027221 */ /* 0x020fe20000000100 */
[C---:B0-----:R-:W-:Y:S02]  /*0230*/  FSETP.GT.AND P1, PT, R15.reuse, 8.50705917302346158658e+37, PT ;  /* 0x7e8000000f00780b */ /* 0x041fe40003f24000 */
[----:B------:R-:W-:Y:S02]  /*0240*/  FSETP.GEU.AND P2, PT, R15, 1.175494350822287508e-38, PT ;  /* 0x008000000f00780b */ /* 0x000fe40003f4e000 */
[----:B------:R-:W-:-:S09]  /*0250*/  FSEL R6, R6, 1, P1 ;  /* 0x3f80000006067808 */ /* 0x000fd20000800000 */
[----:B------:R-:W-:Y:S02]  /*0260*/  @P1 FMUL R15, R15, 0.25 ;  /* 0x3e8000000f0f1820 */ /* 0x000fe40000400000 */
[----:B------:R-:W-:Y:S02]  /*0270*/  @!P2 FMUL R6, R6, 16777216 ;  /* 0x4b8000000606a820 */ /* 0x000fe40000400000 */
[----:B------:R-:W-:-:S06]  /*0280*/  @!P2 FMUL R15, R15, 16777216 ;  /* 0x4b8000000f0fa820 */ /* 0x000fcc0000400000 */
[----:B------:R-:W0:Y:S02]  /*0290*/  MUFU.RCP R15, R15 ;  /* 0x0000000f000f7308 */ /* 0x000e240000001000 */
[----:B0-----:R-:W-:-:S04]  /*02a0*/  FMUL R3, R15, R6 ;  /* 0x000000060f037220 */ /* 0x001fc80000400000 */
[----:B------:R-:W-:-:S04]  /*02b0*/  FMUL R2, R2, R3 ;  /* 0x0000000302027220 */ /* 0x000fc80000400000 */
[----:B--2---:R-:W-:Y:S01]  /*02c0*/  FFMA R12, R2, R12, R13 ;  /* 0x0000000c020c7223 */ /* 0x004fe2000000000d */
[----:B-1----:R-:W-:-:S04]  /*02d0*/  IMAD.WIDE R2, R0, 0x4, R4 ;  /* 0x0000000400027825 */ /* 0x002fc800078e0204 */
[----:B------:R-:W-:-:S04]  /*02e0*/  FSETP.GEU.AND P1, PT, R12, RZ, PT ;  /* 0x000000ff0c00720b */ /* 0x000fc80003f2e000 */
[----:B------:R-:W-:Y:S01]  /*02f0*/  FSEL R5, R12, RZ, P1 ;  /* 0x000000ff0c057208 */ /* 0x000fe20000800000 */
[----:B------:R-:W-:Y:S08]  /*0300*/  @P0 EXIT ;  /* 0x000000000000094d */ /* 0x000ff00003800000 */
[----:B------:R-:W-:Y:S01]  /*0310*/  STG.E desc[UR4][R2.64], R5 ;  /* 0x0000000502007986 */ /* 0x000fe2000c101904 */
[----:B------:R-:W-:Y:S05]  /*0320*/  EXIT ;  /* 0x000000000000794d */ /* 0x000fea0003800000 */
.L_x_0:
[----:B------:R-:W-:-:S00]  /*0330*/  BRA `(.L_x_0) ;  /* 0xfffffffc00fc7947 */ /* 0x000fc0000383ffff */
[----:B------:R-:W-:-:S00]  /*0340*/  NOP ;  /* 0x0000000000007918 */ /* 0x000fc00000000000 */
        /* <DEDUP_REMOVED lines=11> */
.L_x_1:


//--------------------- .nv.global.init           --------------------------
	.section	.nv.global.init,"aw",@progbits
.nv.global.init:
	.type		_$_str,@object
	.size		_$_str,(_$_str_$_2 - _$_str)
_$_str:
        /*0000*/ 	.byte	0x5f, 0x5f, 0x43, 0x55, 0x44, 0x41, 0x5f, 0x46, 0x54, 0x5a, 0x00
	.type		_$_str_$_2,@object
	.size		_$_str_$_2,(.L_1 - _$_str_$_2)
_$_str_$_2:
        /*000b*/ 	.byte	0x5f, 0x5f, 0x43, 0x55, 0x44, 0x41, 0x5f, 0x50, 0x52, 0x45, 0x43, 0x5f, 0x53, 0x51, 0x52, 0x54
        /*001b*/ 	.byte	0x00
.L_1:


//--------------------- .nv.constant0.triton_poi_fused__native_batch_norm_legit_no_training_relu_23 --------------------------
	.section	.nv.constant0.triton_poi_fused__native_batch_norm_legit_no_training_relu_23,"a",@progbits
	.sectionflags	@""
	.align	4
.nv.constant0.triton_poi_fused__native_batch_norm_legit_no_training_relu_23:
	.zero		580
